//
// Generated by NVIDIA NVVM Compiler
//
// Compiler Build ID: CL-36424714
// Cuda compilation tools, release 13.0, V13.0.88
// Based on NVVM 20.0.0
//

.version 9.0
.target sm_100
.address_size 64

	// .globl	_Z12simpleKernelPfi

.visible .entry _Z12simpleKernelPfi(
	.param .u64 .ptr .align 1 _Z12simpleKernelPfi_param_0,
	.param .u32 _Z12simpleKernelPfi_param_1
)
{
	.reg .pred 	%p<2>;
	.reg .b32 	%r<6>;
	.reg .b32 	%f<3>;
	.reg .b64 	%rd<5>;

	ld.param.u64 	%rd1, [_Z12simpleKernelPfi_param_0];
	ld.param.u32 	%r2, [_Z12simpleKernelPfi_param_1];
	mov.u32 	%r3, %ctaid.x;
	mov.u32 	%r4, %ntid.x;
	mov.u32 	%r5, %tid.x;
	mad.lo.s32 	%r1, %r3, %r4, %r5;
	setp.ge.s32 	%p1, %r1, %r2;
	@%p1 bra 	$L__BB0_2;
	cvta.to.global.u64 	%rd2, %rd1;
	mul.wide.s32 	%rd3, %r1, 4;
	add.s64 	%rd4, %rd2, %rd3;
	ld.global.f32 	%f1, [%rd4];
	add.f32 	%f2, %f1, %f1;
	st.global.f32 	[%rd4], %f2;
$L__BB0_2:
	ret;

}
	// .globl	_Z12unsafeKernelPfi
.visible .entry _Z12unsafeKernelPfi(
	.param .u64 .ptr .align 1 _Z12unsafeKernelPfi_param_0,
	.param .u32 _Z12unsafeKernelPfi_param_1
)
{
	.reg .b32 	%r<5>;
	.reg .b32 	%f<3>;
	.reg .b64 	%rd<5>;

	ld.param.u64 	%rd1, [_Z12unsafeKernelPfi_param_0];
	cvta.to.global.u64 	%rd2, %rd1;
	mov.u32 	%r1, %ctaid.x;
	mov.u32 	%r2, %ntid.x;
	mov.u32 	%r3, %tid.x;
	mad.lo.s32 	%r4, %r1, %r2, %r3;
	mul.wide.s32 	%rd3, %r4, 4;
	add.s64 	%rd4, %rd2, %rd3;
	ld.global.f32 	%f1, [%rd4];
	add.f32 	%f2, %f1, %f1;
	st.global.f32 	[%rd4], %f2;
	ret;

}
	// .globl	_Z19illegalAccessKernelPf
.visible .entry _Z19illegalAccessKernelPf(
	.param .u64 .ptr .align 1 _Z19illegalAccessKernelPf_param_0
)
{
	.reg .b32 	%r<2>;
	.reg .b64 	%rd<2>;

	mov.b64 	%rd1, 1;
	mov.b32 	%r1, 1065353216;
	st.u32 	[%rd1], %r1;
	ret;

}


// ===== COMPILED SASS (sm_100) =====

	.target	sm_100

	.elftype	@"ET_EXEC"


//--------------------- .note.nv.tkinfo           --------------------------
	.section	.note.nv.tkinfo,"",@"SHT_NOTE"
	.sectionflags	@"SHF_NOTE_NV_TKINFO"
	.tkinfo
        /*0018*/ 	.word	0x00000002
        /*0030*/ 	.string	""
        /*0030*/ 	.string	"ptxas"
        /*0030*/ 	.string	"Cuda compilation tools, release 13.0, V13.0.88"
        /*0030*/ 	.string	"Build cuda_13.0.r13.0/compiler.36424714_0"
        /*0030*/ 	.string	"-arch sm_100 -m 64 "



//--------------------- .note.nv.cuinfo           --------------------------
	.section	.note.nv.cuinfo,"",@"SHT_NOTE"
	.sectionflags	@"SHF_NOTE_NV_CUINFO"
        /*0018*/ 	.short	0x0002
        /*001a*/ 	.short	0x0064
        /*001c*/ 	.short	0x0082
	.zero		2


//--------------------- .nv.info                  --------------------------
	.section	.nv.info,"",@"SHT_CUDA_INFO"
	.align	4


	//----- nvinfo : EIATTR_REGCOUNT
	.align		4
        /*0000*/ 	.byte	0x04, 0x2f
        /*0002*/ 	.short	(.L_1 - .L_0)
	.align		4
.L_0:
        /*0004*/ 	.word	index@(_Z12simpleKernelPfi)
        /*0008*/ 	.word	0x00000008


	//----- nvinfo : EIATTR_FRAME_SIZE
	.align		4
.L_1:
        /*000c*/ 	.byte	0x04, 0x11
        /*000e*/ 	.short	(.L_3 - .L_2)
	.align		4
.L_2:
        /*0010*/ 	.word	index@(_Z12simpleKernelPfi)
        /*0014*/ 	.word	0x00000000


	//----- nvinfo : EIATTR_REGCOUNT
	.align		4
.L_3:
        /*0018*/ 	.byte	0x04, 0x2f
        /*001a*/ 	.short	(.L_5 - .L_4)
	.align		4
.L_4:
        /*001c*/ 	.word	index@(_Z12unsafeKernelPfi)
        /*0020*/ 	.word	0x00000008


	//----- nvinfo : EIATTR_FRAME_SIZE
	.align		4
.L_5:
        /*0024*/ 	.byte	0x04, 0x11
        /*0026*/ 	.short	(.L_7 - .L_6)
	.align		4
.L_6:
        /*0028*/ 	.word	index@(_Z12unsafeKernelPfi)
        /*002c*/ 	.word	0x00000000


	//----- nvinfo : EIATTR_REGCOUNT
	.align		4
.L_7:
        /*0030*/ 	.byte	0x04, 0x2f
        /*0032*/ 	.short	(.L_9 - .L_8)
	.align		4
.L_8:
        /*0034*/ 	.word	index@(_Z19illegalAccessKernelPf)
        /*0038*/ 	.word	0x00000008


	//----- nvinfo : EIATTR_FRAME_SIZE
	.align		4
.L_9:
        /*003c*/ 	.byte	0x04, 0x11
        /*003e*/ 	.short	(.L_11 - .L_10)
	.align		4
.L_10:
        /*0040*/ 	.word	index@(_Z19illegalAccessKernelPf)
        /*0044*/ 	.word	0x00000000


	//----- nvinfo : EIATTR_MIN_STACK_SIZE
	.align		4
.L_11:
        /*0048*/ 	.byte	0x04, 0x12
        /*004a*/ 	.short	(.L_13 - .L_12)
	.align		4
.L_12:
        /*004c*/ 	.word	index@(_Z19illegalAccessKernelPf)
        /*0050*/ 	.word	0x00000000


	//----- nvinfo : EIATTR_MIN_STACK_SIZE
	.align		4
.L_13:
        /*0054*/ 	.byte	0x04, 0x12
        /*0056*/ 	.short	(.L_15 - .L_14)
	.align		4
.L_14:
        /*0058*/ 	.word	index@(_Z12unsafeKernelPfi)
        /*005c*/ 	.word	0x00000000


	//----- nvinfo : EIATTR_MIN_STACK_SIZE
	.align		4
.L_15:
        /*0060*/ 	.byte	0x04, 0x12
        /*0062*/ 	.short	(.L_17 - .L_16)
	.align		4
.L_16:
        /*0064*/ 	.word	index@(_Z12simpleKernelPfi)
        /*0068*/ 	.word	0x00000000
.L_17:


//--------------------- .nv.compat                --------------------------
	.section	.nv.compat,"",@"SHT_CUDA_COMPAT_INFO"
	.align	4
        /*0000*/ 	.byte	0x02, 0x09, 0x00, 0x00, 0x02, 0x02, 0x01, 0x00, 0x02, 0x05, 0x05, 0x00, 0x03, 0x07, 0x01, 0x01
        /*0010*/ 	.byte	0x02, 0x03, 0x00, 0x00, 0x02, 0x06, 0x01, 0x00, 0x04, 0x0b, 0x08, 0x00, 0x09, 0x00, 0x00, 0x00
        /*0020*/ 	.byte	0x00, 0x00, 0x00, 0x00


//--------------------- .nv.info._Z19illegalAccessKernelPf --------------------------
	.section	.nv.info._Z19illegalAccessKernelPf,"",@"SHT_CUDA_INFO"
	.sectionflags	@""
	.align	4


	//----- nvinfo : EIATTR_CUDA_API_VERSION
	.align		4
        /*0000*/ 	.byte	0x04, 0x37
        /*0002*/ 	.short	(.L_19 - .L_18)
.L_18:
        /*0004*/ 	.word	0x00000082


	//----- nvinfo : EIATTR_KPARAM_INFO
	.align		4
.L_19:
        /*0008*/ 	.byte	0x04, 0x17
        /*000a*/ 	.short	(.L_21 - .L_20)
.L_20:
        /*000c*/ 	.word	0x00000000
        /*0010*/ 	.short	0x0000
        /*0012*/ 	.short	0x0000
        /*0014*/ 	.byte	0x00, 0xf5, 0x21, 0x00


	//----- nvinfo : EIATTR_SPARSE_MMA_MASK
	.align		4
.L_21:
        /*0018*/ 	.byte	0x03, 0x50
        /*001a*/ 	.short	0x0000


	//----- nvinfo : EIATTR_MAXREG_COUNT
	.align		4
        /*001c*/ 	.byte	0x03, 0x1b
        /*001e*/ 	.short	0x00ff


	//----- nvinfo : EIATTR_MERCURY_ISA_VERSION
	.align		4
        /*0020*/ 	.byte	0x03, 0x5f
        /*0022*/ 	.short	0x0101


	//----- nvinfo : EIATTR_VRC_CTA_INIT_COUNT
	.align		4
        /*0024*/ 	.byte	0x02, 0x4a
	.zero		1
	.zero		1


	//----- nvinfo : EIATTR_EXIT_INSTR_OFFSETS
	.align		4
        /*0028*/ 	.byte	0x04, 0x1c
        /*002a*/ 	.short	(.L_23 - .L_22)


	//   ....[0]....
.L_22:
        /*002c*/ 	.word	0x00000050


	//----- nvinfo : EIATTR_CBANK_PARAM_SIZE
	.align		4
.L_23:
        /*0030*/ 	.byte	0x03, 0x19
        /*0032*/ 	.short	0x0008


	//----- nvinfo : EIATTR_PARAM_CBANK
	.align		4
        /*0034*/ 	.byte	0x04, 0x0a
        /*0036*/ 	.short	(.L_25 - .L_24)
	.align		4
.L_24:
        /*0038*/ 	.word	index@(.nv.constant0._Z19illegalAccessKernelPf)
        /*003c*/ 	.short	0x0380
        /*003e*/ 	.short	0x0008


	//----- nvinfo : EIATTR_SW_WAR
	.align		4
.L_25:
        /*0040*/ 	.byte	0x04, 0x36
        /*0042*/ 	.short	(.L_27 - .L_26)
.L_26:
        /*0044*/ 	.word	0x00000008
.L_27:


//--------------------- .nv.info._Z12unsafeKernelPfi --------------------------
	.section	.nv.info._Z12unsafeKernelPfi,"",@"SHT_CUDA_INFO"
	.sectionflags	@""
	.align	4


	//----- nvinfo : EIATTR_CUDA_API_VERSION
	.align		4
        /*0000*/ 	.byte	0x04, 0x37
        /*0002*/ 	.short	(.L_29 - .L_28)
.L_28:
        /*0004*/ 	.word	0x00000082


	//----- nvinfo : EIATTR_KPARAM_INFO
	.align		4
.L_29:
        /*0008*/ 	.byte	0x04, 0x17
        /*000a*/ 	.short	(.L_31 - .L_30)
.L_30:
        /*000c*/ 	.word	0x00000000
        /*0010*/ 	.short	0x0001
        /*0012*/ 	.short	0x0008
        /*0014*/ 	.byte	0x00, 0xf0, 0x11, 0x00


	//----- nvinfo : EIATTR_KPARAM_INFO
	.align		4
.L_31:
        /*0018*/ 	.byte	0x04, 0x17
        /*001a*/ 	.short	(.L_33 - .L_32)
.L_32:
        /*001c*/ 	.word	0x00000000
        /*0020*/ 	.short	0x0000
        /*0022*/ 	.short	0x0000
        /*0024*/ 	.byte	0x00, 0xf5, 0x21, 0x00


	//----- nvinfo : EIATTR_SPARSE_MMA_MASK
	.align		4
.L_33:
        /*0028*/ 	.byte	0x03, 0x50
        /*002a*/ 	.short	0x0000


	//----- nvinfo : EIATTR_MAXREG_COUNT
	.align		4
        /*002c*/ 	.byte	0x03, 0x1b
        /*002e*/ 	.short	0x00ff


	//----- nvinfo : EIATTR_MERCURY_ISA_VERSION
	.align		4
        /*0030*/ 	.byte	0x03, 0x5f
        /*0032*/ 	.short	0x0101


	//----- nvinfo : EIATTR_VRC_CTA_INIT_COUNT
	.align		4
        /*0034*/ 	.byte	0x02, 0x4a
	.zero		1
	.zero		1


	//----- nvinfo : EIATTR_EXIT_INSTR_OFFSETS
	.align		4
        /*0038*/ 	.byte	0x04, 0x1c
        /*003a*/ 	.short	(.L_35 - .L_34)


	//   ....[0]....
.L_34:
        /*003c*/ 	.word	0x000000b0


	//----- nvinfo : EIATTR_CBANK_PARAM_SIZE
	.align		4
.L_35:
        /*0040*/ 	.byte	0x03, 0x19
        /*0042*/ 	.short	0x000c


	//----- nvinfo : EIATTR_PARAM_CBANK
	.align		4
        /*0044*/ 	.byte	0x04, 0x0a
        /*0046*/ 	.short	(.L_37 - .L_36)
	.align		4
.L_36:
        /*0048*/ 	.word	index@(.nv.constant0._Z12unsafeKernelPfi)
        /*004c*/ 	.short	0x0380
        /*004e*/ 	.short	0x000c


	//----- nvinfo : EIATTR_SW_WAR
	.align		4
.L_37:
        /*0050*/ 	.byte	0x04, 0x36
        /*0052*/ 	.short	(.L_39 - .L_38)
.L_38:
        /*0054*/ 	.word	0x00000008
.L_39:


//--------------------- .nv.info._Z12simpleKernelPfi --------------------------
	.section	.nv.info._Z12simpleKernelPfi,"",@"SHT_CUDA_INFO"
	.sectionflags	@""
	.align	4


	//----- nvinfo : EIATTR_CUDA_API_VERSION
	.align		4
        /*0000*/ 	.byte	0x04, 0x37
        /*0002*/ 	.short	(.L_41 - .L_40)
.L_40:
        /*0004*/ 	.word	0x00000082


	//----- nvinfo : EIATTR_KPARAM_INFO
	.align		4
.L_41:
        /*0008*/ 	.byte	0x04, 0x17
        /*000a*/ 	.short	(.L_43 - .L_42)
.L_42:
        /*000c*/ 	.word	0x00000000
        /*0010*/ 	.short	0x0001
        /*0012*/ 	.short	0x0008
        /*0014*/ 	.byte	0x00, 0xf0, 0x11, 0x00


	//----- nvinfo : EIATTR_KPARAM_INFO
	.align		4
.L_43:
        /*0018*/ 	.byte	0x04, 0x17
        /*001a*/ 	.short	(.L_45 - .L_44)
.L_44:
        /*001c*/ 	.word	0x00000000
        /*0020*/ 	.short	0x0000
        /*0022*/ 	.short	0x0000
        /*0024*/ 	.byte	0x00, 0xf5, 0x21, 0x00


	//----- nvinfo : EIATTR_SPARSE_MMA_MASK
	.align		4
.L_45:
        /*0028*/ 	.byte	0x03, 0x50
        /*002a*/ 	.short	0x0000


	//----- nvinfo : EIATTR_MAXREG_COUNT
	.align		4
        /*002c*/ 	.byte	0x03, 0x1b
        /*002e*/ 	.short	0x00ff


	//----- nvinfo : EIATTR_MERCURY_ISA_VERSION
	.align		4
        /*0030*/ 	.byte	0x03, 0x5f
        /*0032*/ 	.short	0x0101


	//----- nvinfo : EIATTR_VRC_CTA_INIT_COUNT
	.align		4
        /*0034*/ 	.byte	0x02, 0x4a
	.zero		1
	.zero		1


	//----- nvinfo : EIATTR_EXIT_INSTR_OFFSETS
	.align		4
        /*0038*/ 	.byte	0x04, 0x1c
        /*003a*/ 	.short	(.L_47 - .L_46)


	//   ....[0]....
.L_46:
        /*003c*/ 	.word	0x00000070


	//   ....[1]....
        /*0040*/ 	.word	0x000000e0


	//----- nvinfo : EIATTR_CBANK_PARAM_SIZE
	.align		4
.L_47:
        /*0044*/ 	.byte	0x03, 0x19
        /*0046*/ 	.short	0x000c


	//----- nvinfo : EIATTR_PARAM_CBANK
	.align		4
        /*0048*/ 	.byte	0x04, 0x0a
        /*004a*/ 	.short	(.L_49 - .L_48)
	.align		4
.L_48:
        /*004c*/ 	.word	index@(.nv.constant0._Z12simpleKernelPfi)
        /*0050*/ 	.short	0x0380
        /*0052*/ 	.short	0x000c


	//----- nvinfo : EIATTR_SW_WAR
	.align		4
.L_49:
        /*0054*/ 	.byte	0x04, 0x36
        /*0056*/ 	.short	(.L_51 - .L_50)
.L_50:
        /*0058*/ 	.word	0x00000008
.L_51:


//--------------------- .nv.callgraph             --------------------------
	.section	.nv.callgraph,"",@"SHT_CUDA_CALLGRAPH"
	.align	4
	.sectionentsize	8
	.align		4
        /*0000*/ 	.word	0x00000000
	.align		4
        /*0004*/ 	.word	0xffffffff
	.align		4
        /*0008*/ 	.word	0x00000000
	.align		4
        /*000c*/ 	.word	0xfffffffe
	.align		4
        /*0010*/ 	.word	0x00000000
	.align		4
        /*0014*/ 	.word	0xfffffffd
	.align		4
        /*0018*/ 	.word	0x00000000
	.align		4
        /*001c*/ 	.word	0xfffffffc


//--------------------- .text._Z19illegalAccessKernelPf --------------------------
	.section	.text._Z19illegalAccessKernelPf,"ax",@progbits
	.align	128
        .global         _Z19illegalAccessKernelPf
        .type           _Z19illegalAccessKernelPf,@function
        .size           _Z19illegalAccessKernelPf,(.L_x_3 - _Z19illegalAccessKernelPf)
        .other          _Z19illegalAccessKernelPf,@"STO_CUDA_ENTRY STV_DEFAULT"
_Z19illegalAccessKernelPf:
.text._Z19illegalAccessKernelPf:
[----:B------:R-:W-:Y:S01]  /*0000*/  LDC R1, c[0x0][0x37c] ;  /* 0x0000df00ff017b82 */ /* 0x000fe20000000800 */
[----:B------:R-:W0:Y:S01]  /*0010*/  LDCU.64 UR4, c[0x0][0x358] ;  /* 0x00006b00ff0477ac */ /* 0x000e220008000a00 */
[----:B------:R-:W-:Y:S01]  /*0020*/  HFMA2 R5, -RZ, RZ, 1.875, 0 ;  /* 0x3f800000ff057431 */ /* 0x000fe200000001ff */
[----:B------:R-:W-:-:S05]  /*0030*/  CS2R R2, SRZ ;  /* 0x0000000000027805 */ /* 0x000fca000001ff00 */
[----:B0-----:R-:W-:Y:S01]  /*0040*/  ST.E desc[UR4][R2.64+0x1], R5 ;  /* 0x0000010502007985 */ /* 0x001fe2000c101904 */
[----:B------:R-:W-:Y:S05]  /*0050*/  EXIT ;  /* 0x000000000000794d */ /* 0x000fea0003800000 */
.L_x_0:
[----:B------:R-:W-:-:S00]  /*0060*/  BRA `(.L_x_0) ;  /* 0xfffffffc00fc7947 */ /* 0x000fc0000383ffff */
[----:B------:R-:W-:-:S00]  /*0070*/  NOP ;  /* 0x0000000000007918 */ /* 0x000fc00000000000 */
        /* <DEDUP_REMOVED lines=8> */
.L_x_3:


//--------------------- .text._Z12unsafeKernelPfi --------------------------
	.section	.text._Z12unsafeKernelPfi,"ax",@progbits
	.align	128
        .global         _Z12unsafeKernelPfi
        .type           _Z12unsafeKernelPfi,@function
        .size           _Z12unsafeKernelPfi,(.L_x_4 - _Z12unsafeKernelPfi)
        .other          _Z12unsafeKernelPfi,@"STO_CUDA_ENTRY STV_DEFAULT"
_Z12unsafeKernelPfi:
.text._Z12unsafeKernelPfi:
[----:B------:R-:W-:Y:S01]  /*0000*/  LDC R1, c[0x0][0x37c] ;  /* 0x0000df00ff017b82 */ /* 0x000fe20000000800 */
[----:B------:R-:W0:Y:S07]  /*0010*/  S2R R0, SR_TID.X ;  /* 0x0000000000007919 */ /* 0x000e2e0000002100 */
[----:B------:R-:W0:Y:S01]  /*0020*/  S2UR UR6, SR_CTAID.X ;  /* 0x00000000000679c3 */ /* 0x000e220000002500 */
[----:B------:R-:W1:Y:S07]  /*0030*/  LDCU.64 UR4, c[0x0][0x358] ;  /* 0x00006b00ff0477ac */ /* 0x000e6e0008000a00 */
[----:B------:R-:W0:Y:S08]  /*0040*/  LDC R5, c[0x0][0x360] ;  /* 0x0000d800ff057b82 */ /* 0x000e300000000800 */
[----:B------:R-:W2:Y:S01]  /*0050*/  LDC.64 R2, c[0x0][0x380] ;  /* 0x0000e000ff027b82 */ /* 0x000ea20000000a00 */
[----:B0-----:R-:W-:-:S04]  /*0060*/  IMAD R5, R5, UR6, R0 ;  /* 0x0000000605057c24 */ /* 0x001fc8000f8e0200 */
[----:B--2---:R-:W-:-:S05]  /*0070*/  IMAD.WIDE R2, R5, 0x4, R2 ;  /* 0x0000000405027825 */ /* 0x004fca00078e0202 */
[----:B-1----:R-:W2:Y:S02]  /*0080*/  LDG.E R0, desc[UR4][R2.64] ;  /* 0x0000000402007981 */ /* 0x002ea4000c1e1900 */
[----:B--2---:R-:W-:-:S05]  /*0090*/  FADD R5, R0, R0 ;  /* 0x0000000000057221 */ /* 0x004fca0000000000 */
[----:B------:R-:W-:Y:S01]  /*00a0*/  STG.E desc[UR4][R2.64], R5 ;  /* 0x0000000502007986 */ /* 0x000fe2000c101904 */
[----:B------:R-:W-:Y:S05]  /*00b0*/  EXIT ;  /* 0x000000000000794d */ /* 0x000fea0003800000 */
.L_x_1:
        /* <DEDUP_REMOVED lines=12> */
.L_x_4:


//--------------------- .text._Z12simpleKernelPfi --------------------------
	.section	.text._Z12simpleKernelPfi,"ax",@progbits
	.align	128
        .global         _Z12simpleKernelPfi
        .type           _Z12simpleKernelPfi,@function
        .size           _Z12simpleKernelPfi,(.L_x_5 - _Z12simpleKernelPfi)
        .other          _Z12simpleKernelPfi,@"STO_CUDA_ENTRY STV_DEFAULT"
_Z12simpleKernelPfi:
.text._Z12simpleKernelPfi:
[----:B------:R-:W-:Y:S01]  /*0000*/  LDC R1, c[0x0][0x37c] ;  /* 0x0000df00ff017b82 */ /* 0x000fe20000000800 */
[----:B------:R-:W0:Y:S07]  /*0010*/  S2R R0, SR_TID.X ;  /* 0x0000000000007919 */ /* 0x000e2e0000002100 */
[----:B------:R-:W0:Y:S01]  /*0020*/  S2UR UR4, SR_CTAID.X ;  /* 0x00000000000479c3 */ /* 0x000e220000002500 */
[----:B------:R-:W1:Y:S07]  /*0030*/  LDCU UR5, c[0x0][0x388] ;  /* 0x00007100ff0577ac */ /* 0x000e6e0008000800 */
[----:B------:R-:W0:Y:S02]  /*0040*/  LDC R5, c[0x0][0x360] ;  /* 0x0000d800ff057b82 */ /* 0x000e240000000800 */
[----:B0-----:R-:W-:-:S05]  /*0050*/  IMAD R5, R5, UR4, R0 ;  /* 0x0000000405057c24 */ /* 0x001fca000f8e0200 */
[----:B-1----:R-:W-:-:S13]  /*0060*/  ISETP.GE.AND P0, PT, R5, UR5, PT ;  /* 0x0000000505007c0c */ /* 0x002fda000bf06270 */
[----:B------:R-:W-:Y:S05]  /*0070*/  @P0 EXIT ;  /* 0x000000000000094d */ /* 0x000fea0003800000 */
[----:B------:R-:W0:Y:S01]  /*0080*/  LDC.64 R2, c[0x0][0x380] ;  /* 0x0000e000ff027b82 */ /* 0x000e220000000a00 */
[----:B------:R-:W1:Y:S01]  /*0090*/  LDCU.64 UR4, c[0x0][0x358] ;  /* 0x00006b00ff0477ac */ /* 0x000e620008000a00 */
[----:B0-----:R-:W-:-:S05]  /*00a0*/  IMAD.WIDE R2, R5, 0x4, R2 ;  /* 0x0000000405027825 */ /* 0x001fca00078e0202 */
[----:B-1----:R-:W2:Y:S02]  /*00b0*/  LDG.E R0, desc[UR4][R2.64] ;  /* 0x0000000402007981 */ /* 0x002ea4000c1e1900 */
[----:B--2---:R-:W-:-:S05]  /*00c0*/  FADD R5, R0, R0 ;  /* 0x0000000000057221 */ /* 0x004fca0000000000 */
[----:B------:R-:W-:Y:S01]  /*00d0*/  STG.E desc[UR4][R2.64], R5 ;  /* 0x0000000502007986 */ /* 0x000fe2000c101904 */
[----:B------:R-:W-:Y:S05]  /*00e0*/  EXIT ;  /* 0x000000000000794d */ /* 0x000fea0003800000 */
.L_x_2:
        /* <DEDUP_REMOVED lines=9> */
.L_x_5:


//--------------------- .nv.shared.reserved.0     --------------------------
	.section	.nv.shared.reserved.0,"aw",@nobits
	.weak		__nv_reservedSMEM_offset_0_alias
	.size		__nv_reservedSMEM_offset_0_alias, 0, 64
	.other		__nv_reservedSMEM_offset_0_alias,@"STO_CUDA_RESERVED_SHARED STV_DEFAULT"
__nv_reservedSMEM_offset_0_alias:
	.zero		0
	.zero		64


//--------------------- .nv.constant0._Z19illegalAccessKernelPf --------------------------
	.section	.nv.constant0._Z19illegalAccessKernelPf,"a",@progbits
	.sectionflags	@""
	.align	4
.nv.constant0._Z19illegalAccessKernelPf:
	.zero		904


//--------------------- .nv.constant0._Z12unsafeKernelPfi --------------------------
	.section	.nv.constant0._Z12unsafeKernelPfi,"a",@progbits
	.sectionflags	@""
	.align	4
.nv.constant0._Z12unsafeKernelPfi:
	.zero		908


//--------------------- .nv.constant0._Z12simpleKernelPfi --------------------------
	.section	.nv.constant0._Z12simpleKernelPfi,"a",@progbits
	.sectionflags	@""
	.align	4
.nv.constant0._Z12simpleKernelPfi:
	.zero		908


//--------------------- SYMBOLS --------------------------

	.type		.nv.reservedSmem.offset0,@object
	.size		.nv.reservedSmem.offset0,0x4
